//
// Generated by NVIDIA NVVM Compiler
//
// Compiler Build ID: CL-36424714
// Cuda compilation tools, release 13.0, V13.0.88
// Based on NVVM 20.0.0
//

.version 9.0
.target sm_100
.address_size 64

	// .globl	_Z21calc_distances_kernelPdS_i

.visible .entry _Z21calc_distances_kernelPdS_i(
	.param .u64 .ptr .align 1 _Z21calc_distances_kernelPdS_i_param_0,
	.param .u64 .ptr .align 1 _Z21calc_distances_kernelPdS_i_param_1,
	.param .u32 _Z21calc_distances_kernelPdS_i_param_2
)
{
	.reg .pred 	%p<17>;
	.reg .b32 	%r<66>;
	.reg .b64 	%rd<53>;
	.reg .b64 	%fd<83>;

	ld.param.u64 	%rd3, [_Z21calc_distances_kernelPdS_i_param_0];
	ld.param.u64 	%rd4, [_Z21calc_distances_kernelPdS_i_param_1];
	ld.param.u32 	%r33, [_Z21calc_distances_kernelPdS_i_param_2];
	cvta.to.global.u64 	%rd1, %rd4;
	cvta.to.global.u64 	%rd2, %rd3;
	mov.u32 	%r34, %ctaid.x;
	mov.u32 	%r35, %ntid.x;
	mov.u32 	%r36, %tid.x;
	mad.lo.s32 	%r1, %r34, %r35, %r36;
	setp.gt.s32 	%p1, %r1, 8;
	@%p1 bra 	$L__BB0_23;
	setp.lt.s32 	%p2, %r33, 1;
	mul.lo.s32 	%r2, %r33, %r1;
	mul.lo.s32 	%r3, %r1, 10;
	@%p2 bra 	$L__BB0_15;
	and.b32  	%r4, %r33, 7;
	and.b32  	%r5, %r33, 3;
	and.b32  	%r6, %r33, 2147483640;
	and.b32  	%r7, %r33, 1;
	neg.s32 	%r8, %r6;
	cvt.s64.s32 	%rd46, %r3;
	add.s64 	%rd30, %rd1, 32;
	mov.u32 	%r55, %r1;
$L__BB0_3:
	mov.u32 	%r9, %r55;
	setp.lt.u32 	%p9, %r33, 8;
	add.s32 	%r55, %r9, 1;
	mad.lo.s32 	%r11, %r33, %r9, %r33;
	mov.f64 	%fd82, 0d0000000000000000;
	mov.b32 	%r60, 0;
	@%p9 bra 	$L__BB0_6;
	mov.f64 	%fd82, 0d0000000000000000;
	mov.u32 	%r56, %r11;
	mov.u32 	%r57, %r2;
	mov.u32 	%r58, %r8;
$L__BB0_5:
	.pragma "nounroll";
	mul.wide.s32 	%rd29, %r57, 8;
	add.s64 	%rd31, %rd30, %rd29;
	mul.wide.s32 	%rd32, %r56, 8;
	add.s64 	%rd33, %rd30, %rd32;
	ld.global.f64 	%fd16, [%rd31+-32];
	ld.global.f64 	%fd17, [%rd33+-32];
	sub.f64 	%fd18, %fd16, %fd17;
	fma.rn.f64 	%fd19, %fd18, %fd18, %fd82;
	ld.global.f64 	%fd20, [%rd31+-24];
	ld.global.f64 	%fd21, [%rd33+-24];
	sub.f64 	%fd22, %fd20, %fd21;
	fma.rn.f64 	%fd23, %fd22, %fd22, %fd19;
	ld.global.f64 	%fd24, [%rd31+-16];
	ld.global.f64 	%fd25, [%rd33+-16];
	sub.f64 	%fd26, %fd24, %fd25;
	fma.rn.f64 	%fd27, %fd26, %fd26, %fd23;
	ld.global.f64 	%fd28, [%rd31+-8];
	ld.global.f64 	%fd29, [%rd33+-8];
	sub.f64 	%fd30, %fd28, %fd29;
	fma.rn.f64 	%fd31, %fd30, %fd30, %fd27;
	ld.global.f64 	%fd32, [%rd31];
	ld.global.f64 	%fd33, [%rd33];
	sub.f64 	%fd34, %fd32, %fd33;
	fma.rn.f64 	%fd35, %fd34, %fd34, %fd31;
	ld.global.f64 	%fd36, [%rd31+8];
	ld.global.f64 	%fd37, [%rd33+8];
	sub.f64 	%fd38, %fd36, %fd37;
	fma.rn.f64 	%fd39, %fd38, %fd38, %fd35;
	ld.global.f64 	%fd40, [%rd31+16];
	ld.global.f64 	%fd41, [%rd33+16];
	sub.f64 	%fd42, %fd40, %fd41;
	fma.rn.f64 	%fd43, %fd42, %fd42, %fd39;
	ld.global.f64 	%fd44, [%rd31+24];
	ld.global.f64 	%fd45, [%rd33+24];
	sub.f64 	%fd46, %fd44, %fd45;
	fma.rn.f64 	%fd82, %fd46, %fd46, %fd43;
	add.s32 	%r58, %r58, 8;
	add.s32 	%r57, %r57, 8;
	add.s32 	%r56, %r56, 8;
	setp.ne.s32 	%p10, %r58, 0;
	mov.u32 	%r60, %r6;
	@%p10 bra 	$L__BB0_5;
$L__BB0_6:
	setp.eq.s32 	%p11, %r4, 0;
	@%p11 bra 	$L__BB0_14;
	add.s32 	%r47, %r4, -1;
	setp.lt.u32 	%p12, %r47, 3;
	@%p12 bra 	$L__BB0_9;
	add.s32 	%r48, %r60, %r2;
	mul.wide.s32 	%rd34, %r48, 8;
	add.s64 	%rd35, %rd1, %rd34;
	ld.global.f64 	%fd48, [%rd35];
	add.s32 	%r49, %r60, %r11;
	mul.wide.s32 	%rd36, %r49, 8;
	add.s64 	%rd37, %rd1, %rd36;
	ld.global.f64 	%fd49, [%rd37];
	sub.f64 	%fd50, %fd48, %fd49;
	fma.rn.f64 	%fd51, %fd50, %fd50, %fd82;
	ld.global.f64 	%fd52, [%rd35+8];
	ld.global.f64 	%fd53, [%rd37+8];
	sub.f64 	%fd54, %fd52, %fd53;
	fma.rn.f64 	%fd55, %fd54, %fd54, %fd51;
	ld.global.f64 	%fd56, [%rd35+16];
	ld.global.f64 	%fd57, [%rd37+16];
	sub.f64 	%fd58, %fd56, %fd57;
	fma.rn.f64 	%fd59, %fd58, %fd58, %fd55;
	ld.global.f64 	%fd60, [%rd35+24];
	ld.global.f64 	%fd61, [%rd37+24];
	sub.f64 	%fd62, %fd60, %fd61;
	fma.rn.f64 	%fd82, %fd62, %fd62, %fd59;
	add.s32 	%r60, %r60, 4;
$L__BB0_9:
	setp.eq.s32 	%p13, %r5, 0;
	@%p13 bra 	$L__BB0_14;
	setp.eq.s32 	%p14, %r5, 1;
	@%p14 bra 	$L__BB0_12;
	add.s32 	%r50, %r60, %r2;
	mul.wide.s32 	%rd38, %r50, 8;
	add.s64 	%rd39, %rd1, %rd38;
	ld.global.f64 	%fd64, [%rd39];
	add.s32 	%r51, %r60, %r11;
	mul.wide.s32 	%rd40, %r51, 8;
	add.s64 	%rd41, %rd1, %rd40;
	ld.global.f64 	%fd65, [%rd41];
	sub.f64 	%fd66, %fd64, %fd65;
	fma.rn.f64 	%fd67, %fd66, %fd66, %fd82;
	ld.global.f64 	%fd68, [%rd39+8];
	ld.global.f64 	%fd69, [%rd41+8];
	sub.f64 	%fd70, %fd68, %fd69;
	fma.rn.f64 	%fd82, %fd70, %fd70, %fd67;
	add.s32 	%r60, %r60, 2;
$L__BB0_12:
	setp.eq.s32 	%p15, %r7, 0;
	@%p15 bra 	$L__BB0_14;
	add.s32 	%r52, %r60, %r2;
	mul.wide.s32 	%rd42, %r52, 8;
	add.s64 	%rd43, %rd1, %rd42;
	ld.global.f64 	%fd71, [%rd43];
	add.s32 	%r53, %r60, %r11;
	mul.wide.s32 	%rd44, %r53, 8;
	add.s64 	%rd45, %rd1, %rd44;
	ld.global.f64 	%fd72, [%rd45];
	sub.f64 	%fd73, %fd71, %fd72;
	fma.rn.f64 	%fd82, %fd73, %fd73, %fd82;
$L__BB0_14:
	sqrt.rn.f64 	%fd74, %fd82;
	cvt.s64.s32 	%rd47, %r9;
	add.s64 	%rd48, %rd47, %rd46;
	shl.b64 	%rd49, %rd48, 3;
	add.s64 	%rd50, %rd2, %rd49;
	st.global.f64 	[%rd50+8], %fd74;
	mad.lo.s32 	%r54, %r55, 10, %r1;
	mul.wide.s32 	%rd51, %r54, 8;
	add.s64 	%rd52, %rd2, %rd51;
	st.global.f64 	[%rd52], %fd74;
	setp.eq.s32 	%p16, %r55, 9;
	@%p16 bra 	$L__BB0_23;
	bra.uni 	$L__BB0_3;
$L__BB0_15:
	sub.s32 	%r23, 9, %r1;
	and.b32  	%r24, %r23, 3;
	add.s32 	%r37, %r1, -6;
	setp.lt.u32 	%p3, %r37, 3;
	mov.u32 	%r64, %r1;
	@%p3 bra 	$L__BB0_18;
	and.b32  	%r25, %r23, -4;
	mov.b32 	%r63, 0;
	cvt.s64.s32 	%rd5, %r3;
	mov.u32 	%r64, %r1;
$L__BB0_17:
	.pragma "nounroll";
	cvt.s64.s32 	%rd6, %r64;
	add.s64 	%rd7, %rd6, %rd5;
	shl.b64 	%rd8, %rd7, 3;
	add.s64 	%rd9, %rd2, %rd8;
	mov.b64 	%rd10, 0;
	st.global.u64 	[%rd9+8], %rd10;
	mad.lo.s32 	%r39, %r64, 10, %r1;
	add.s32 	%r40, %r39, 10;
	mul.wide.s32 	%rd11, %r40, 8;
	add.s64 	%rd12, %rd2, %rd11;
	st.global.u64 	[%rd12], %rd10;
	st.global.u64 	[%rd9+16], %rd10;
	st.global.u64 	[%rd12+80], %rd10;
	st.global.u64 	[%rd9+24], %rd10;
	st.global.u64 	[%rd12+160], %rd10;
	add.s32 	%r64, %r64, 4;
	st.global.u64 	[%rd9+32], %rd10;
	st.global.u64 	[%rd12+240], %rd10;
	add.s32 	%r63, %r63, 4;
	setp.ne.s32 	%p4, %r63, %r25;
	@%p4 bra 	$L__BB0_17;
$L__BB0_18:
	setp.eq.s32 	%p5, %r24, 0;
	@%p5 bra 	$L__BB0_23;
	setp.eq.s32 	%p6, %r24, 1;
	@%p6 bra 	$L__BB0_21;
	cvt.s64.s32 	%rd13, %r3;
	cvt.s64.s32 	%rd14, %r64;
	add.s64 	%rd15, %rd14, %rd13;
	shl.b64 	%rd16, %rd15, 3;
	add.s64 	%rd17, %rd2, %rd16;
	mov.b64 	%rd18, 0;
	st.global.u64 	[%rd17+8], %rd18;
	mad.lo.s32 	%r41, %r64, 10, %r1;
	add.s32 	%r42, %r41, 10;
	mul.wide.s32 	%rd19, %r42, 8;
	add.s64 	%rd20, %rd2, %rd19;
	st.global.u64 	[%rd20], %rd18;
	add.s32 	%r64, %r64, 2;
	st.global.u64 	[%rd17+16], %rd18;
	st.global.u64 	[%rd20+80], %rd18;
$L__BB0_21:
	and.b32  	%r43, %r23, 1;
	setp.eq.b32 	%p7, %r43, 1;
	not.pred 	%p8, %p7;
	@%p8 bra 	$L__BB0_23;
	cvt.s64.s32 	%rd21, %r3;
	cvt.s64.s32 	%rd22, %r64;
	add.s64 	%rd23, %rd22, %rd21;
	shl.b64 	%rd24, %rd23, 3;
	add.s64 	%rd25, %rd2, %rd24;
	mov.b64 	%rd26, 0;
	st.global.u64 	[%rd25+8], %rd26;
	mad.lo.s32 	%r44, %r64, 10, %r1;
	add.s32 	%r45, %r44, 10;
	mul.wide.s32 	%rd27, %r45, 8;
	add.s64 	%rd28, %rd2, %rd27;
	st.global.u64 	[%rd28], %rd26;
$L__BB0_23:
	ret;

}


// ===== COMPILED SASS (sm_100) =====

	.target	sm_100

	.elftype	@"ET_EXEC"


//--------------------- .note.nv.tkinfo           --------------------------
	.section	.note.nv.tkinfo,"",@"SHT_NOTE"
	.sectionflags	@"SHF_NOTE_NV_TKINFO"
	.tkinfo
        /*0018*/ 	.word	0x00000002
        /*0030*/ 	.string	""
        /*0030*/ 	.string	"ptxas"
        /*0030*/ 	.string	"Cuda compilation tools, release 13.0, V13.0.88"
        /*0030*/ 	.string	"Build cuda_13.0.r13.0/compiler.36424714_0"
        /*0030*/ 	.string	"-arch sm_100 -m 64 "



//--------------------- .note.nv.cuinfo           --------------------------
	.section	.note.nv.cuinfo,"",@"SHT_NOTE"
	.sectionflags	@"SHF_NOTE_NV_CUINFO"
        /*0018*/ 	.short	0x0002
        /*001a*/ 	.short	0x0064
        /*001c*/ 	.short	0x0082
	.zero		2


//--------------------- .nv.info                  --------------------------
	.section	.nv.info,"",@"SHT_CUDA_INFO"
	.align	4


	//----- nvinfo : EIATTR_REGCOUNT
	.align		4
        /*0000*/ 	.byte	0x04, 0x2f
        /*0002*/ 	.short	(.L_1 - .L_0)
	.align		4
.L_0:
        /*0004*/ 	.word	index@(_Z21calc_distances_kernelPdS_i)
        /*0008*/ 	.word	0x00000020


	//----- nvinfo : EIATTR_FRAME_SIZE
	.align		4
.L_1:
        /*000c*/ 	.byte	0x04, 0x11
        /*000e*/ 	.short	(.L_3 - .L_2)
	.align		4
.L_2:
        /*0010*/ 	.word	index@($__internal_0_$__cuda_sm20_dsqrt_rn_f64_mediumpath_v1)
        /*0014*/ 	.word	0x00000000


	//----- nvinfo : EIATTR_FRAME_SIZE
	.align		4
.L_3:
        /*0018*/ 	.byte	0x04, 0x11
        /*001a*/ 	.short	(.L_5 - .L_4)
	.align		4
.L_4:
        /*001c*/ 	.word	index@(_Z21calc_distances_kernelPdS_i)
        /*0020*/ 	.word	0x00000000


	//----- nvinfo : EIATTR_MIN_STACK_SIZE
	.align		4
.L_5:
        /*0024*/ 	.byte	0x04, 0x12
        /*0026*/ 	.short	(.L_7 - .L_6)
	.align		4
.L_6:
        /*0028*/ 	.word	index@(_Z21calc_distances_kernelPdS_i)
        /*002c*/ 	.word	0x00000000
.L_7:


//--------------------- .nv.compat                --------------------------
	.section	.nv.compat,"",@"SHT_CUDA_COMPAT_INFO"
	.align	4
        /*0000*/ 	.byte	0x02, 0x09, 0x00, 0x00, 0x02, 0x02, 0x01, 0x00, 0x02, 0x05, 0x05, 0x00, 0x03, 0x07, 0x01, 0x01
        /*0010*/ 	.byte	0x02, 0x03, 0x00, 0x00, 0x02, 0x06, 0x01, 0x00, 0x04, 0x0b, 0x08, 0x00, 0x01, 0x00, 0x00, 0x00
        /*0020*/ 	.byte	0x00, 0x00, 0x00, 0x00


//--------------------- .nv.info._Z21calc_distances_kernelPdS_i --------------------------
	.section	.nv.info._Z21calc_distances_kernelPdS_i,"",@"SHT_CUDA_INFO"
	.sectionflags	@""
	.align	4


	//----- nvinfo : EIATTR_CUDA_API_VERSION
	.align		4
        /*0000*/ 	.byte	0x04, 0x37
        /*0002*/ 	.short	(.L_9 - .L_8)
.L_8:
        /*0004*/ 	.word	0x00000082


	//----- nvinfo : EIATTR_KPARAM_INFO
	.align		4
.L_9:
        /*0008*/ 	.byte	0x04, 0x17
        /*000a*/ 	.short	(.L_11 - .L_10)
.L_10:
        /*000c*/ 	.word	0x00000000
        /*0010*/ 	.short	0x0002
        /*0012*/ 	.short	0x0010
        /*0014*/ 	.byte	0x00, 0xf0, 0x11, 0x00


	//----- nvinfo : EIATTR_KPARAM_INFO
	.align		4
.L_11:
        /*0018*/ 	.byte	0x04, 0x17
        /*001a*/ 	.short	(.L_13 - .L_12)
.L_12:
        /*001c*/ 	.word	0x00000000
        /*0020*/ 	.short	0x0001
        /*0022*/ 	.short	0x0008
        /*0024*/ 	.byte	0x00, 0xf5, 0x21, 0x00


	//----- nvinfo : EIATTR_KPARAM_INFO
	.align		4
.L_13:
        /*0028*/ 	.byte	0x04, 0x17
        /*002a*/ 	.short	(.L_15 - .L_14)
.L_14:
        /*002c*/ 	.word	0x00000000
        /*0030*/ 	.short	0x0000
        /*0032*/ 	.short	0x0000
        /*0034*/ 	.byte	0x00, 0xf5, 0x21, 0x00


	//----- nvinfo : EIATTR_SPARSE_MMA_MASK
	.align		4
.L_15:
        /*0038*/ 	.byte	0x03, 0x50
        /*003a*/ 	.short	0x0000


	//----- nvinfo : EIATTR_MAXREG_COUNT
	.align		4
        /*003c*/ 	.byte	0x03, 0x1b
        /*003e*/ 	.short	0x00ff


	//----- nvinfo : EIATTR_MERCURY_ISA_VERSION
	.align		4
        /*0040*/ 	.byte	0x03, 0x5f
        /*0042*/ 	.short	0x0101


	//----- nvinfo : EIATTR_VRC_CTA_INIT_COUNT
	.align		4
        /*0044*/ 	.byte	0x02, 0x4a
	.zero		1
	.zero		1


	//----- nvinfo : EIATTR_EXIT_INSTR_OFFSETS
	.align		4
        /*0048*/ 	.byte	0x04, 0x1c
        /*004a*/ 	.short	(.L_17 - .L_16)


	//   ....[0]....
.L_16:
        /*004c*/ 	.word	0x00000060


	//   ....[1]....
        /*0050*/ 	.word	0x00000a40


	//   ....[2]....
        /*0054*/ 	.word	0x00000c80


	//   ....[3]....
        /*0058*/ 	.word	0x00000de0


	//   ....[4]....
        /*005c*/ 	.word	0x00000eb0


	//----- nvinfo : EIATTR_CRS_STACK_SIZE
	.align		4
.L_17:
        /*0060*/ 	.byte	0x04, 0x1e
        /*0062*/ 	.short	(.L_19 - .L_18)
.L_18:
        /*0064*/ 	.word	0x00000000


	//----- nvinfo : EIATTR_CBANK_PARAM_SIZE
	.align		4
.L_19:
        /*0068*/ 	.byte	0x03, 0x19
        /*006a*/ 	.short	0x0014


	//----- nvinfo : EIATTR_PARAM_CBANK
	.align		4
        /*006c*/ 	.byte	0x04, 0x0a
        /*006e*/ 	.short	(.L_21 - .L_20)
	.align		4
.L_20:
        /*0070*/ 	.word	index@(.nv.constant0._Z21calc_distances_kernelPdS_i)
        /*0074*/ 	.short	0x0380
        /*0076*/ 	.short	0x0014


	//----- nvinfo : EIATTR_SW_WAR
	.align		4
.L_21:
        /*0078*/ 	.byte	0x04, 0x36
        /*007a*/ 	.short	(.L_23 - .L_22)
.L_22:
        /*007c*/ 	.word	0x00000008
.L_23:


//--------------------- .nv.callgraph             --------------------------
	.section	.nv.callgraph,"",@"SHT_CUDA_CALLGRAPH"
	.align	4
	.sectionentsize	8
	.align		4
        /*0000*/ 	.word	0x00000000
	.align		4
        /*0004*/ 	.word	0xffffffff
	.align		4
        /*0008*/ 	.word	0x00000000
	.align		4
        /*000c*/ 	.word	0xfffffffe
	.align		4
        /*0010*/ 	.word	0x00000000
	.align		4
        /*0014*/ 	.word	0xfffffffd
	.align		4
        /*0018*/ 	.word	0x00000000
	.align		4
        /*001c*/ 	.word	0xfffffffc


//--------------------- .text._Z21calc_distances_kernelPdS_i --------------------------
	.section	.text._Z21calc_distances_kernelPdS_i,"ax",@progbits
	.align	128
        .global         _Z21calc_distances_kernelPdS_i
        .type           _Z21calc_distances_kernelPdS_i,@function
        .size           _Z21calc_distances_kernelPdS_i,(.L_x_18 - _Z21calc_distances_kernelPdS_i)
        .other          _Z21calc_distances_kernelPdS_i,@"STO_CUDA_ENTRY STV_DEFAULT"
_Z21calc_distances_kernelPdS_i:
.text._Z21calc_distances_kernelPdS_i:
[----:B------:R-:W-:Y:S01]  /*0000*/  LDC R1, c[0x0][0x37c] ;  /* 0x0000df00ff017b82 */ /* 0x000fe20000000800 */
[----:B------:R-:W0:Y:S07]  /*0010*/  S2R R3, SR_TID.X ;  /* 0x0000000000037919 */ /* 0x000e2e0000002100 */
[----:B------:R-:W0:Y:S08]  /*0020*/  S2UR UR4, SR_CTAID.X ;  /* 0x00000000000479c3 */ /* 0x000e300000002500 */
[----:B------:R-:W0:Y:S02]  /*0030*/  LDC R0, c[0x0][0x360] ;  /* 0x0000d800ff007b82 */ /* 0x000e240000000800 */
[----:B0-----:R-:W-:-:S05]  /*0040*/  IMAD R0, R0, UR4, R3 ;  /* 0x0000000400007c24 */ /* 0x001fca000f8e0203 */
[----:B------:R-:W-:-:S13]  /*0050*/  ISETP.GT.AND P0, PT, R0, 0x8, PT ;  /* 0x000000080000780c */ /* 0x000fda0003f04270 */
[----:B------:R-:W-:Y:S05]  /*0060*/  @P0 EXIT ;  /* 0x000000000000094d */ /* 0x000fea0003800000 */
[----:B------:R-:W0:Y:S01]  /*0070*/  LDC R7, c[0x0][0x390] ;  /* 0x0000e400ff077b82 */ /* 0x000e220000000800 */
[----:B------:R-:W1:Y:S01]  /*0080*/  LDCU.64 UR6, c[0x0][0x358] ;  /* 0x00006b00ff0677ac */ /* 0x000e620008000a00 */
[----:B------:R-:W-:Y:S01]  /*0090*/  IMAD R2, R0, 0xa, RZ ;  /* 0x0000000a00027824 */ /* 0x000fe200078e02ff */
[----:B0-----:R-:W-:-:S13]  /*00a0*/  ISETP.GE.AND P0, PT, R7, 0x1, PT ;  /* 0x000000010700780c */ /* 0x001fda0003f06270 */
[----:B-1----:R-:W-:Y:S05]  /*00b0*/  @!P0 BRA `(.L_x_0) ;  /* 0x0000000800688947 */ /* 0x002fea0003800000 */
[----:B------:R-:W0:Y:S01]  /*00c0*/  LDCU.64 UR4, c[0x0][0x388] ;  /* 0x00007100ff0477ac */ /* 0x000e220008000a00 */
[C---:B------:R-:W-:Y:S01]  /*00d0*/  LOP3.LUT R4, R7.reuse, 0x7ffffff8, RZ, 0xc0, !PT ;  /* 0x7ffffff807047812 */ /* 0x040fe200078ec0ff */
[----:B------:R-:W-:Y:S01]  /*00e0*/  IMAD R3, R0, R7, RZ ;  /* 0x0000000700037224 */ /* 0x000fe200078e02ff */
[C---:B------:R-:W-:Y:S02]  /*00f0*/  LOP3.LUT R5, R7.reuse, 0x7, RZ, 0xc0, !PT ;  /* 0x0000000707057812 */ /* 0x040fe400078ec0ff */
[----:B------:R-:W-:Y:S01]  /*0100*/  LOP3.LUT R6, R7, 0x3, RZ, 0xc0, !PT ;  /* 0x0000000307067812 */ /* 0x000fe200078ec0ff */
[----:B------:R-:W-:Y:S02]  /*0110*/  IMAD.MOV.U32 R7, RZ, RZ, R0 ;  /* 0x000000ffff077224 */ /* 0x000fe400078e0000 */
[----:B------:R-:W-:Y:S01]  /*0120*/  IMAD.MOV R22, RZ, RZ, -R4 ;  /* 0x000000ffff167224 */ /* 0x000fe200078e0a04 */
[----:B0-----:R-:W-:-:S04]  /*0130*/  UIADD3 UR4, UP0, UPT, UR4, 0x20, URZ ;  /* 0x0000002004047890 */ /* 0x001fc8000ff1e0ff */
[----:B------:R-:W-:Y:S02]  /*0140*/  UIADD3.X UR5, UPT, UPT, URZ, UR5, URZ, UP0, !UPT ;  /* 0x00000005ff057290 */ /* 0x000fe400087fe4ff */
[----:B------:R-:W-:-:S04]  /*0150*/  IMAD.U32 R8, RZ, RZ, UR4 ;  /* 0x00000004ff087e24 */ /* 0x000fc8000f8e00ff */
[----:B------:R-:W-:-:S07]  /*0160*/  IMAD.U32 R9, RZ, RZ, UR5 ;  /* 0x00000005ff097e24 */ /* 0x000fce000f8e00ff */
.L_x_7:
[----:B0-----:R-:W0:Y:S01]  /*0170*/  LDC R24, c[0x0][0x390] ;  /* 0x0000e400ff187b82 */ /* 0x001e220000000800 */
[C---:B------:R-:W-:Y:S01]  /*0180*/  VIADD R10, R7.reuse, 0x1 ;  /* 0x00000001070a7836 */ /* 0x040fe20000000000 */
[----:B------:R-:W-:Y:S01]  /*0190*/  MOV R23, R7 ;  /* 0x0000000700177202 */ /* 0x000fe20000000f00 */
[----:B------:R-:W-:Y:S01]  /*01a0*/  IMAD.MOV.U32 R25, RZ, RZ, RZ ;  /* 0x000000ffff197224 */ /* 0x000fe200078e00ff */
[----:B------:R-:W-:Y:S02]  /*01b0*/  CS2R R20, SRZ ;  /* 0x0000000000147805 */ /* 0x000fe4000001ff00 */
[----:B0-----:R-:W-:Y:S01]  /*01c0*/  ISETP.GE.U32.AND P0, PT, R24, 0x8, PT ;  /* 0x000000081800780c */ /* 0x001fe20003f06070 */
[----:B------:R-:W-:Y:S02]  /*01d0*/  IMAD R26, R7, R24, R24 ;  /* 0x00000018071a7224 */ /* 0x000fe400078e0218 */
[----:B------:R-:W-:-:S10]  /*01e0*/  IMAD.MOV.U32 R7, RZ, RZ, R10 ;  /* 0x000000ffff077224 */ /* 0x000fd400078e000a */
[----:B------:R-:W-:Y:S05]  /*01f0*/  @!P0 BRA `(.L_x_1) ;  /* 0x0000000000b08947 */ /* 0x000fea0003800000 */
[----:B------:R-:W-:Y:S01]  /*0200*/  IMAD.MOV.U32 R29, RZ, RZ, R26 ;  /* 0x000000ffff1d7224 */ /* 0x000fe200078e001a */
[----:B------:R-:W-:Y:S01]  /*0210*/  MOV R25, R3 ;  /* 0x0000000300197202 */ /* 0x000fe20000000f00 */
[----:B------:R-:W-:Y:S01]  /*0220*/  IMAD.MOV.U32 R27, RZ, RZ, R22 ;  /* 0x000000ffff1b7224 */ /* 0x000fe200078e0016 */
[----:B------:R-:W-:-:S07]  /*0230*/  CS2R R20, SRZ ;  /* 0x0000000000147805 */ /* 0x000fce000001ff00 */
.L_x_2:
[----:B------:R-:W-:-:S04]  /*0240*/  IMAD.WIDE R10, R25, 0x8, R8 ;  /* 0x00000008190a7825 */ /* 0x000fc800078e0208 */
[----:B------:R-:W-:Y:S01]  /*0250*/  IMAD.WIDE R12, R29, 0x8, R8 ;  /* 0x000000081d0c7825 */ /* 0x000fe200078e0208 */
[----:B------:R-:W2:Y:S04]  /*0260*/  LDG.E.64 R14, desc[UR6][R10.64+-0x20] ;  /* 0xffffe0060a0e7981 */ /* 0x000ea8000c1e1b00 */
[----:B------:R-:W2:Y:S04]  /*0270*/  LDG.E.64 R16, desc[UR6][R12.64+-0x20] ;  /* 0xffffe0060c107981 */ /* 0x000ea8000c1e1b00 */
[----:B------:R-:W3:Y:S01]  /*0280*/  LDG.E.64 R18, desc[UR6][R12.64+-0x18] ;  /* 0xffffe8060c127981 */ /* 0x000ee2000c1e1b00 */
[----:B--2---:R-:W-:-:S03]  /*0290*/  DADD R16, R14, -R16 ;  /* 0x000000000e107229 */ /* 0x004fc60000000810 */
[----:B------:R-:W3:Y:S05]  /*02a0*/  LDG.E.64 R14, desc[UR6][R10.64+-0x18] ;  /* 0xffffe8060a0e7981 */ /* 0x000eea000c1e1b00 */
[----:B------:R-:W-:Y:S01]  /*02b0*/  DFMA R16, R16, R16, R20 ;  /* 0x000000101010722b */ /* 0x000fe20000000014 */
[----:B------:R-:W2:Y:S01]  /*02c0*/  LDG.E.64 R20, desc[UR6][R12.64+-0x10] ;  /* 0xfffff0060c147981 */ /* 0x000ea2000c1e1b00 */
[----:B---3--:R-:W-:-:S03]  /*02d0*/  DADD R18, R14, -R18 ;  /* 0x000000000e127229 */ /* 0x008fc60000000812 */
[----:B------:R-:W2:Y:S05]  /*02e0*/  LDG.E.64 R14, desc[UR6][R10.64+-0x10] ;  /* 0xfffff0060a0e7981 */ /* 0x000eaa000c1e1b00 */
[----:B------:R-:W-:Y:S01]  /*02f0*/  DFMA R18, R18, R18, R16 ;  /* 0x000000121212722b */ /* 0x000fe20000000010 */
        /* <DEDUP_REMOVED lines=11> */
[----:B------:R-:W-:Y:S02]  /*03b0*/  DFMA R14, R16, R16, R14 ;  /* 0x00000010100e722b */ /* 0x000fe4000000000e */
[----:B------:R-:W2:Y:S01]  /*03c0*/  LDG.E.64 R16, desc[UR6][R10.64+0x10] ;  /* 0x000010060a107981 */ /* 0x000ea2000c1e1b00 */
[----:B---3--:R-:W-:-:S03]  /*03d0*/  DADD R18, R18, -R20 ;  /* 0x0000000012127229 */ /* 0x008fc60000000814 */
[----:B------:R-:W3:Y:S05]  /*03e0*/  LDG.E.64 R20, desc[UR6][R10.64+0x18] ;  /* 0x000018060a147981 */ /* 0x000eea000c1e1b00 */
[----:B------:R-:W-:Y:S01]  /*03f0*/  DFMA R18, R18, R18, R14 ;  /* 0x000000121212722b */ /* 0x000fe2000000000e */
[----:B------:R-:W2:Y:S04]  /*0400*/  LDG.E.64 R14, desc[UR6][R12.64+0x10] ;  /* 0x000010060c0e7981 */ /* 0x000ea8000c1e1b00 */
[----:B------:R-:W3:Y:S01]  /*0410*/  LDG.E.64 R12, desc[UR6][R12.64+0x18] ;  /* 0x000018060c0c7981 */ /* 0x000ee2000c1e1b00 */
[----:B------:R-:W-:-:S05]  /*0420*/  VIADD R27, R27, 0x8 ;  /* 0x000000081b1b7836 */ /* 0x000fca0000000000 */
[----:B------:R-:W-:Y:S01]  /*0430*/  ISETP.NE.AND P0, PT, R27, RZ, PT ;  /* 0x000000ff1b00720c */ /* 0x000fe20003f05270 */
[----:B------:R-:W-:Y:S02]  /*0440*/  VIADD R25, R25, 0x8 ;  /* 0x0000000819197836 */ /* 0x000fe40000000000 */
[----:B------:R-:W-:Y:S01]  /*0450*/  VIADD R29, R29, 0x8 ;  /* 0x000000081d1d7836 */ /* 0x000fe20000000000 */
[----:B--2---:R-:W-:-:S08]  /*0460*/  DADD R14, R16, -R14 ;  /* 0x00000000100e7229 */ /* 0x004fd0000000080e */
[----:B------:R-:W-:Y:S02]  /*0470*/  DFMA R18, R14, R14, R18 ;  /* 0x0000000e0e12722b */ /* 0x000fe40000000012 */
[----:B---3--:R-:W-:-:S08]  /*0480*/  DADD R20, R20, -R12 ;  /* 0x0000000014147229 */ /* 0x008fd0000000080c */
[----:B------:R-:W-:Y:S01]  /*0490*/  DFMA R20, R20, R20, R18 ;  /* 0x000000141414722b */ /* 0x000fe20000000012 */
[----:B------:R-:W-:Y:S10]  /*04a0*/  @P0 BRA `(.L_x_2) ;  /* 0xfffffffc00640947 */ /* 0x000ff4000383ffff */
[----:B------:R-:W-:-:S07]  /*04b0*/  MOV R25, R4 ;  /* 0x0000000400197202 */ /* 0x000fce0000000f00 */
.L_x_1:
[----:B------:R-:W-:-:S13]  /*04c0*/  ISETP.NE.AND P0, PT, R5, RZ, PT ;  /* 0x000000ff0500720c */ /* 0x000fda0003f05270 */
[----:B------:R-:W-:Y:S05]  /*04d0*/  @!P0 BRA `(.L_x_3) ;  /* 0x0000000000d08947 */ /* 0x000fea0003800000 */
[----:B------:R-:W-:Y:S01]  /*04e0*/  VIADD R10, R5, 0xffffffff ;  /* 0xffffffff050a7836 */ /* 0x000fe20000000000 */
[----:B------:R-:W-:-:S04]  /*04f0*/  ISETP.NE.AND P1, PT, R6, RZ, PT ;  /* 0x000000ff0600720c */ /* 0x000fc80003f25270 */
[----:B------:R-:W-:-:S13]  /*0500*/  ISETP.GE.U32.AND P0, PT, R10, 0x3, PT ;  /* 0x000000030a00780c */ /* 0x000fda0003f06070 */
[----:B------:R-:W-:Y:S05]  /*0510*/  @!P0 BRA `(.L_x_4) ;  /* 0x0000000000588947 */ /* 0x000fea0003800000 */
[----:B------:R-:W0:Y:S01]  /*0520*/  LDC.64 R16, c[0x0][0x388] ;  /* 0x0000e200ff107b82 */ /* 0x000e220000000a00 */
[--C-:B------:R-:W-:Y:S02]  /*0530*/  IMAD.IADD R29, R3, 0x1, R25.reuse ;  /* 0x00000001031d7824 */ /* 0x100fe400078e0219 */
[----:B------:R-:W-:Y:S02]  /*0540*/  IMAD.IADD R11, R26, 0x1, R25 ;  /* 0x000000011a0b7824 */ /* 0x000fe400078e0219 */
[----:B0-----:R-:W-:-:S04]  /*0550*/  IMAD.WIDE R28, R29, 0x8, R16 ;  /* 0x000000081d1c7825 */ /* 0x001fc800078e0210 */
[----:B------:R-:W-:Y:S01]  /*0560*/  IMAD.WIDE R16, R11, 0x8, R16 ;  /* 0x000000080b107825 */ /* 0x000fe200078e0210 */
[----:B------:R-:W2:Y:S04]  /*0570*/  LDG.E.64 R18, desc[UR6][R28.64] ;  /* 0x000000061c127981 */ /* 0x000ea8000c1e1b00 */
[----:B------:R-:W2:Y:S04]  /*0580*/  LDG.E.64 R14, desc[UR6][R16.64] ;  /* 0x00000006100e7981 */ /* 0x000ea8000c1e1b00 */
[----:B------:R-:W3:Y:S04]  /*0590*/  LDG.E.64 R12, desc[UR6][R28.64+0x8] ;  /* 0x000008061c0c7981 */ /* 0x000ee8000c1e1b00 */
[----:B------:R-:W3:Y:S01]  /*05a0*/  LDG.E.64 R10, desc[UR6][R16.64+0x8] ;  /* 0x00000806100a7981 */ /* 0x000ee2000c1e1b00 */
[----:B--2---:R-:W-:-:S03]  /*05b0*/  DADD R14, R18, -R14 ;  /* 0x00000000120e7229 */ /* 0x004fc6000000080e */
[----:B------:R-:W2:Y:S01]  /*05c0*/  LDG.E.64 R18, desc[UR6][R28.64+0x18] ;  /* 0x000018061c127981 */ /* 0x000ea2000c1e1b00 */
[----:B---3--:R-:W-:-:S04]  /*05d0*/  DADD R10, R12, -R10 ;  /* 0x000000000c0a7229 */ /* 0x008fc8000000080a */
[----:B------:R-:W-:Y:S01]  /*05e0*/  DFMA R20, R14, R14, R20 ;  /* 0x0000000e0e14722b */ /* 0x000fe20000000014 */
[----:B------:R-:W3:Y:S04]  /*05f0*/  LDG.E.64 R12, desc[UR6][R16.64+0x10] ;  /* 0x00001006100c7981 */ /* 0x000ee8000c1e1b00 */
[----:B------:R-:W3:Y:S04]  /*0600*/  LDG.E.64 R14, desc[UR6][R28.64+0x10] ;  /* 0x000010061c0e7981 */ /* 0x000ee8000c1e1b00 */
[----:B------:R-:W2:Y:S01]  /*0610*/  LDG.E.64 R16, desc[UR6][R16.64+0x18] ;  /* 0x0000180610107981 */ /* 0x000ea2000c1e1b00 */
[----:B------:R-:W-:Y:S01]  /*0620*/  DFMA R20, R10, R10, R20 ;  /* 0x0000000a0a14722b */ /* 0x000fe20000000014 */
[----:B------:R-:W-:Y:S01]  /*0630*/  IADD3 R25, PT, PT, R25, 0x4, RZ ;  /* 0x0000000419197810 */ /* 0x000fe20007ffe0ff */
[----:B---3--:R-:W-:-:S02]  /*0640*/  DADD R12, R14, -R12 ;  /* 0x000000000e0c7229 */ /* 0x008fc4000000080c */
[----:B--2---:R-:W-:-:S06]  /*0650*/  DADD R18, R18, -R16 ;  /* 0x0000000012127229 */ /* 0x004fcc0000000810 */
[----:B------:R-:W-:-:S08]  /*0660*/  DFMA R20, R12, R12, R20 ;  /* 0x0000000c0c14722b */ /* 0x000fd00000000014 */
[----:B------:R-:W-:-:S11]  /*0670*/  DFMA R20, R18, R18, R20 ;  /* 0x000000121214722b */ /* 0x000fd60000000014 */
.L_x_4:
[----:B------:R-:W-:Y:S05]  /*0680*/  @!P1 BRA `(.L_x_3) ;  /* 0x0000000000649947 */ /* 0x000fea0003800000 */
[----:B------:R-:W-:Y:S02]  /*0690*/  ISETP.NE.AND P0, PT, R6, 0x1, PT ;  /* 0x000000010600780c */ /* 0x000fe40003f05270 */
[----:B------:R-:W-:-:S11]  /*06a0*/  LOP3.LUT P1, RZ, R24, 0x1, RZ, 0xc0, !PT ;  /* 0x0000000118ff7812 */ /* 0x000fd6000782c0ff */
[----:B------:R-:W0:Y:S01]  /*06b0*/  @P0 LDC.64 R14, c[0x0][0x388] ;  /* 0x0000e200ff0e0b82 */ /* 0x000e220000000a00 */
[--C-:B------:R-:W-:Y:S02]  /*06c0*/  @P0 IMAD.IADD R19, R3, 0x1, R25.reuse ;  /* 0x0000000103130824 */ /* 0x100fe400078e0219 */
[----:B------:R-:W-:Y:S02]  /*06d0*/  @P0 IMAD.IADD R13, R26, 0x1, R25 ;  /* 0x000000011a0d0824 */ /* 0x000fe400078e0219 */
[----:B------:R-:W-:-:S03]  /*06e0*/  @P0 VIADD R25, R25, 0x2 ;  /* 0x0000000219190836 */ /* 0x000fc60000000000 */
[----:B------:R-:W1:Y:S01]  /*06f0*/  @P1 LDC.64 R10, c[0x0][0x388] ;  /* 0x0000e200ff0a1b82 */ /* 0x000e620000000a00 */
[----:B------:R-:W-:Y:S01]  /*0700*/  @P1 IMAD.IADD R28, R3, 0x1, R25 ;  /* 0x00000001031c1824 */ /* 0x000fe200078e0219 */
[----:B------:R-:W-:Y:S01]  /*0710*/  @P1 IADD3 R29, PT, PT, R26, R25, RZ ;  /* 0x000000191a1d1210 */ /* 0x000fe20007ffe0ff */
[----:B0-----:R-:W-:-:S04]  /*0720*/  @P0 IMAD.WIDE R18, R19, 0x8, R14 ;  /* 0x0000000813120825 */ /* 0x001fc800078e020e */
[----:B------:R-:W-:Y:S01]  /*0730*/  @P0 IMAD.WIDE R14, R13, 0x8, R14 ;  /* 0x000000080d0e0825 */ /* 0x000fe200078e020e */
[----:B------:R-:W2:Y:S04]  /*0740*/  @P0 LDG.E.64 R16, desc[UR6][R18.64] ;  /* 0x0000000612100981 */ /* 0x000ea8000c1e1b00 */
[----:B------:R-:W2:Y:S04]  /*0750*/  @P0 LDG.E.64 R12, desc[UR6][R14.64] ;  /* 0x000000060e0c0981 */ /* 0x000ea8000c1e1b00 */
[----:B------:R-:W3:Y:S04]  /*0760*/  @P0 LDG.E.64 R24, desc[UR6][R18.64+0x8] ;  /* 0x0000080612180981 */ /* 0x000ee8000c1e1b00 */
[----:B------:R1:W3:Y:S02]  /*0770*/  @P0 LDG.E.64 R26, desc[UR6][R14.64+0x8] ;  /* 0x000008060e1a0981 */ /* 0x0002e4000c1e1b00 */
[----:B-1----:R-:W-:-:S04]  /*0780*/  @P1 IMAD.WIDE R14, R28, 0x8, R10 ;  /* 0x000000081c0e1825 */ /* 0x002fc800078e020a */
[----:B------:R-:W-:Y:S02]  /*0790*/  @P1 IMAD.WIDE R10, R29, 0x8, R10 ;  /* 0x000000081d0a1825 */ /* 0x000fe400078e020a */
[----:B------:R-:W4:Y:S04]  /*07a0*/  @P1 LDG.E.64 R28, desc[UR6][R14.64] ;  /* 0x000000060e1c1981 */ /* 0x000f28000c1e1b00 */
[----:B------:R-:W4:Y:S01]  /*07b0*/  @P1 LDG.E.64 R10, desc[UR6][R10.64] ;  /* 0x000000060a0a1981 */ /* 0x000f22000c1e1b00 */
[----:B--2---:R-:W-:Y:S02]  /*07c0*/  @P0 DADD R12, R16, -R12 ;  /* 0x00000000100c0229 */ /* 0x004fe4000000080c */
[----:B---3--:R-:W-:-:S06]  /*07d0*/  @P0 DADD R24, R24, -R26 ;  /* 0x0000000018180229 */ /* 0x008fcc000000081a */
[----:B------:R-:W-:-:S08]  /*07e0*/  @P0 DFMA R12, R12, R12, R20 ;  /* 0x0000000c0c0c022b */ /* 0x000fd00000000014 */
[----:B------:R-:W-:Y:S02]  /*07f0*/  @P0 DFMA R20, R24, R24, R12 ;  /* 0x000000181814022b */ /* 0x000fe4000000000c */
[----:B----4-:R-:W-:-:S08]  /*0800*/  @P1 DADD R28, R28, -R10 ;  /* 0x000000001c1c1229 */ /* 0x010fd0000000080a */
[----:B------:R-:W-:-:S11]  /*0810*/  @P1 DFMA R20, R28, R28, R20 ;  /* 0x0000001c1c14122b */ /* 0x000fd60000000014 */
.L_x_3:
[----:B------:R-:W0:Y:S01]  /*0820*/  MUFU.RSQ64H R25, R21 ;  /* 0x0000001500197308 */ /* 0x000e220000001c00 */
[----:B------:R-:W-:Y:S01]  /*0830*/  VIADD R24, R21, 0xfcb00000 ;  /* 0xfcb0000015187836 */ /* 0x000fe20000000000 */
[----:B------:R-:W-:Y:S01]  /*0840*/  MOV R11, 0x3fd80000 ;  /* 0x3fd80000000b7802 */ /* 0x000fe20000000f00 */
[----:B------:R-:W-:Y:S01]  /*0850*/  IMAD.MOV.U32 R10, RZ, RZ, 0x0 ;  /* 0x00000000ff0a7424 */ /* 0x000fe200078e00ff */
[----:B------:R-:W-:Y:S02]  /*0860*/  BSSY.RECONVERGENT B0, `(.L_x_5) ;  /* 0x0000011000007945 */ /* 0x000fe40003800200 */
[----:B------:R-:W-:Y:S01]  /*0870*/  ISETP.GE.U32.AND P0, PT, R24, 0x7ca00000, PT ;  /* 0x7ca000001800780c */ /* 0x000fe20003f06070 */
[----:B0-----:R-:W-:-:S08]  /*0880*/  DMUL R12, R24, R24 ;  /* 0x00000018180c7228 */ /* 0x001fd00000000000 */
[----:B------:R-:W-:-:S08]  /*0890*/  DFMA R12, -R12, R20, 1 ;  /* 0x3ff000000c0c742b */ /* 0x000fd00000000114 */
[----:B------:R-:W-:Y:S02]  /*08a0*/  DFMA R10, R12, R10, 0.5 ;  /* 0x3fe000000c0a742b */ /* 0x000fe4000000000a */
[----:B------:R-:W-:-:S08]  /*08b0*/  DMUL R12, R24, R12 ;  /* 0x0000000c180c7228 */ /* 0x000fd00000000000 */
[----:B------:R-:W-:-:S08]  /*08c0*/  DFMA R10, R10, R12, R24 ;  /* 0x0000000c0a0a722b */ /* 0x000fd00000000018 */
[----:B------:R-:W-:Y:S02]  /*08d0*/  DMUL R14, R10, R20 ;  /* 0x000000140a0e7228 */ /* 0x000fe40000000000 */
[----:B------:R-:W-:Y:S02]  /*08e0*/  VIADD R17, R11, 0xfff00000 ;  /* 0xfff000000b117836 */ /* 0x000fe40000000000 */
[----:B------:R-:W-:-:S04]  /*08f0*/  IMAD.MOV.U32 R16, RZ, RZ, R10 ;  /* 0x000000ffff107224 */ /* 0x000fc800078e000a */
[----:B------:R-:W-:-:S08]  /*0900*/  DFMA R12, R14, -R14, R20 ;  /* 0x8000000e0e0c722b */ /* 0x000fd00000000014 */
[----:B------:R-:W-:Y:S01]  /*0910*/  DFMA R18, R12, R16, R14 ;  /* 0x000000100c12722b */ /* 0x000fe2000000000e */
[----:B------:R-:W-:Y:S10]  /*0920*/  @!P0 BRA `(.L_x_6) ;  /* 0x0000000000108947 */ /* 0x000ff40003800000 */
[----:B------:R-:W-:-:S07]  /*0930*/  MOV R18, 0x950 ;  /* 0x0000095000127802 */ /* 0x000fce0000000f00 */
[----:B------:R-:W-:Y:S05]  /*0940*/  CALL.REL.NOINC `($__internal_0_$__cuda_sm20_dsqrt_rn_f64_mediumpath_v1) ;  /* 0x00000004005c7944 */ /* 0x000fea0003c00000 */
[----:B------:R-:W-:Y:S01]  /*0950*/  IMAD.MOV.U32 R18, RZ, RZ, R12 ;  /* 0x000000ffff127224 */ /* 0x000fe200078e000c */
[----:B------:R-:W-:-:S07]  /*0960*/  MOV R19, R13 ;  /* 0x0000000d00137202 */ /* 0x000fce0000000f00 */
.L_x_6:
[----:B------:R-:W-:Y:S05]  /*0970*/  BSYNC.RECONVERGENT B0 ;  /* 0x0000000000007941 */ /* 0x000fea0003800200 */
.L_x_5:
[----:B------:R-:W0:Y:S01]  /*0980*/  LDCU.64 UR4, c[0x0][0x380] ;  /* 0x00007000ff0477ac */ /* 0x000e220008000a00 */
[----:B------:R-:W1:Y:S01]  /*0990*/  LDC.64 R10, c[0x0][0x380] ;  /* 0x0000e000ff0a7b82 */ /* 0x000e620000000a00 */
[----:B------:R-:W-:Y:S01]  /*09a0*/  SHF.R.S32.HI R13, RZ, 0x1f, R23 ;  /* 0x0000001fff0d7819 */ /* 0x000fe20000011417 */
[----:B------:R-:W-:Y:S01]  /*09b0*/  IMAD R15, R7, 0xa, R0 ;  /* 0x0000000a070f7824 */ /* 0x000fe200078e0200 */
[----:B------:R-:W-:-:S04]  /*09c0*/  IADD3 R14, P0, PT, R2, R23, RZ ;  /* 0x00000017020e7210 */ /* 0x000fc80007f1e0ff */
[----:B------:R-:W-:Y:S02]  /*09d0*/  LEA.HI.X.SX32 R13, R2, R13, 0x1, P0 ;  /* 0x0000000d020d7211 */ /* 0x000fe400000f0eff */
[----:B0-----:R-:W-:-:S04]  /*09e0*/  LEA R12, P0, R14, UR4, 0x3 ;  /* 0x000000040e0c7c11 */ /* 0x001fc8000f8018ff */
[----:B------:R-:W-:Y:S02]  /*09f0*/  LEA.HI.X R13, R14, UR5, R13, 0x3, P0 ;  /* 0x000000050e0d7c11 */ /* 0x000fe400080f1c0d */
[----:B------:R-:W-:Y:S01]  /*0a00*/  ISETP.NE.AND P0, PT, R7, 0x9, PT ;  /* 0x000000090700780c */ /* 0x000fe20003f05270 */
[----:B-1----:R-:W-:Y:S02]  /*0a10*/  IMAD.WIDE R10, R15, 0x8, R10 ;  /* 0x000000080f0a7825 */ /* 0x002fe400078e020a */
[----:B------:R0:W-:Y:S04]  /*0a20*/  STG.E.64 desc[UR6][R12.64+0x8], R18 ;  /* 0x000008120c007986 */ /* 0x0001e8000c101b06 */
[----:B------:R0:W-:Y:S06]  /*0a30*/  STG.E.64 desc[UR6][R10.64], R18 ;  /* 0x000000120a007986 */ /* 0x0001ec000c101b06 */
[----:B------:R-:W-:Y:S05]  /*0a40*/  @!P0 EXIT ;  /* 0x000000000000894d */ /* 0x000fea0003800000 */
[----:B------:R-:W-:Y:S05]  /*0a50*/  BRA `(.L_x_7) ;  /* 0xfffffff400c47947 */ /* 0x000fea000383ffff */
.L_x_0:
[C---:B------:R-:W-:Y:S01]  /*0a60*/  VIADD R3, R0.reuse, 0xfffffffa ;  /* 0xfffffffa00037836 */ /* 0x040fe20000000000 */
[----:B------:R-:W-:Y:S01]  /*0a70*/  IADD3 R10, PT, PT, -R0, 0x9, RZ ;  /* 0x00000009000a7810 */ /* 0x000fe20007ffe1ff */
[----:B------:R-:W0:Y:S01]  /*0a80*/  LDCU.64 UR4, c[0x0][0x380] ;  /* 0x00007000ff0477ac */ /* 0x000e220008000a00 */
[----:B------:R-:W-:Y:S02]  /*0a90*/  BSSY.RECONVERGENT B0, `(.L_x_8) ;  /* 0x000001e000007945 */ /* 0x000fe40003800200 */
[----:B------:R-:W-:Y:S01]  /*0aa0*/  ISETP.GE.U32.AND P1, PT, R3, 0x3, PT ;  /* 0x000000030300780c */ /* 0x000fe20003f26070 */
[----:B------:R-:W-:Y:S01]  /*0ab0*/  IMAD.MOV.U32 R3, RZ, RZ, R0 ;  /* 0x000000ffff037224 */ /* 0x000fe200078e0000 */
[----:B------:R-:W-:-:S04]  /*0ac0*/  LOP3.LUT R14, R10, 0x3, RZ, 0xc0, !PT ;  /* 0x000000030a0e7812 */ /* 0x000fc800078ec0ff */
[----:B------:R-:W-:-:S07]  /*0ad0*/  ISETP.NE.AND P0, PT, R14, RZ, PT ;  /* 0x000000ff0e00720c */ /* 0x000fce0003f05270 */
[----:B------:R-:W-:Y:S06]  /*0ae0*/  @!P1 BRA `(.L_x_9) ;  /* 0x0000000000609947 */ /* 0x000fec0003800000 */
[----:B------:R-:W1:Y:S01]  /*0af0*/  LDC.64 R4, c[0x0][0x380] ;  /* 0x0000e000ff047b82 */ /* 0x000e620000000a00 */
[----:B------:R-:W-:Y:S01]  /*0b00*/  LOP3.LUT R11, R10, 0xfffffffc, RZ, 0xc0, !PT ;  /* 0xfffffffc0a0b7812 */ /* 0x000fe200078ec0ff */
[----:B------:R-:W-:Y:S01]  /*0b10*/  IMAD.MOV.U32 R12, RZ, RZ, RZ ;  /* 0x000000ffff0c7224 */ /* 0x000fe200078e00ff */
[----:B------:R-:W-:-:S07]  /*0b20*/  MOV R3, R0 ;  /* 0x0000000000037202 */ /* 0x000fce0000000f00 */
.L_x_10:
[----:B--2---:R-:W-:Y:S01]  /*0b30*/  SHF.R.S32.HI R9, RZ, 0x1f, R3 ;  /* 0x0000001fff097819 */ /* 0x004fe20000011403 */
[C---:B------:R-:W-:Y:S01]  /*0b40*/  IMAD R7, R3.reuse, 0xa, R0 ;  /* 0x0000000a03077824 */ /* 0x040fe200078e0200 */
[----:B------:R-:W-:Y:S01]  /*0b50*/  IADD3 R8, P1, PT, R2, R3, RZ ;  /* 0x0000000302087210 */ /* 0x000fe20007f3e0ff */
[----:B------:R-:W-:Y:S02]  /*0b60*/  VIADD R12, R12, 0x4 ;  /* 0x000000040c0c7836 */ /* 0x000fe40000000000 */
[----:B------:R-:W-:Y:S01]  /*0b70*/  VIADD R3, R3, 0x4 ;  /* 0x0000000403037836 */ /* 0x000fe20000000000 */
[----:B------:R-:W-:Y:S01]  /*0b80*/  LEA.HI.X.SX32 R13, R2, R9, 0x1, P1 ;  /* 0x00000009020d7211 */ /* 0x000fe200008f0eff */
[----:B------:R-:W-:Y:S01]  /*0b90*/  VIADD R9, R7, 0xa ;  /* 0x0000000a07097836 */ /* 0x000fe20000000000 */
[----:B0-----:R-:W-:-:S04]  /*0ba0*/  LEA R6, P1, R8, UR4, 0x3 ;  /* 0x0000000408067c11 */ /* 0x001fc8000f8218ff */
[----:B------:R-:W-:Y:S01]  /*0bb0*/  LEA.HI.X R7, R8, UR5, R13, 0x3, P1 ;  /* 0x0000000508077c11 */ /* 0x000fe200088f1c0d */
[----:B-1----:R-:W-:Y:S01]  /*0bc0*/  IMAD.WIDE R8, R9, 0x8, R4 ;  /* 0x0000000809087825 */ /* 0x002fe200078e0204 */
[----:B------:R-:W-:-:S03]  /*0bd0*/  ISETP.NE.AND P1, PT, R12, R11, PT ;  /* 0x0000000b0c00720c */ /* 0x000fc60003f25270 */
[----:B------:R2:W-:Y:S04]  /*0be0*/  STG.E.64 desc[UR6][R6.64+0x8], RZ ;  /* 0x000008ff06007986 */ /* 0x0005e8000c101b06 */
[----:B------:R2:W-:Y:S04]  /*0bf0*/  STG.E.64 desc[UR6][R8.64], RZ ;  /* 0x000000ff08007986 */ /* 0x0005e8000c101b06 */
[----:B------:R2:W-:Y:S04]  /*0c00*/  STG.E.64 desc[UR6][R6.64+0x10], RZ ;  /* 0x000010ff06007986 */ /* 0x0005e8000c101b06 */
[----:B------:R2:W-:Y:S04]  /*0c10*/  STG.E.64 desc[UR6][R8.64+0x50], RZ ;  /* 0x000050ff08007986 */ /* 0x0005e8000c101b06 */
[----:B------:R2:W-:Y:S04]  /*0c20*/  STG.E.64 desc[UR6][R6.64+0x18], RZ ;  /* 0x000018ff06007986 */ /* 0x0005e8000c101b06 */
[----:B------:R2:W-:Y:S04]  /*0c30*/  STG.E.64 desc[UR6][R8.64+0xa0], RZ ;  /* 0x0000a0ff08007986 */ /* 0x0005e8000c101b06 */
[----:B------:R2:W-:Y:S04]  /*0c40*/  STG.E.64 desc[UR6][R6.64+0x20], RZ ;  /* 0x000020ff06007986 */ /* 0x0005e8000c101b06 */
[----:B------:R2:W-:Y:S01]  /*0c50*/  STG.E.64 desc[UR6][R8.64+0xf0], RZ ;  /* 0x0000f0ff08007986 */ /* 0x0005e2000c101b06 */
[----:B------:R-:W-:Y:S05]  /*0c60*/  @P1 BRA `(.L_x_10) ;  /* 0xfffffffc00b01947 */ /* 0x000fea000383ffff */
.L_x_9:
[----:B0-----:R-:W-:Y:S05]  /*0c70*/  BSYNC.RECONVERGENT B0 ;  /* 0x0000000000007941 */ /* 0x001fea0003800200 */
.L_x_8:
[----:B------:R-:W-:Y:S05]  /*0c80*/  @!P0 EXIT ;  /* 0x000000000000894d */ /* 0x000fea0003800000 */
[----:B------:R-:W-:Y:S01]  /*0c90*/  ISETP.NE.AND P1, PT, R14, 0x1, PT ;  /* 0x000000010e00780c */ /* 0x000fe20003f25270 */
[----:B------:R-:W-:Y:S01]  /*0ca0*/  BSSY.RECONVERGENT B0, `(.L_x_11) ;  /* 0x0000013000007945 */ /* 0x000fe20003800200 */
[----:B------:R-:W-:-:S04]  /*0cb0*/  LOP3.LUT R10, R10, 0x1, RZ, 0xc0, !PT ;  /* 0x000000010a0a7812 */ /* 0x000fc800078ec0ff */
[----:B------:R-:W-:-:S07]  /*0cc0*/  ISETP.NE.U32.AND P0, PT, R10, 0x1, PT ;  /* 0x000000010a00780c */ /* 0x000fce0003f05070 */
[----:B------:R-:W-:Y:S06]  /*0cd0*/  @!P1 BRA `(.L_x_12) ;  /* 0x00000000003c9947 */ /* 0x000fec0003800000 */
[----:B--2---:R-:W0:Y:S01]  /*0ce0*/  LDC.64 R6, c[0x0][0x380] ;  /* 0x0000e000ff067b82 */ /* 0x004e220000000a00 */
[----:B------:R-:W1:Y:S01]  /*0cf0*/  LDCU.64 UR4, c[0x0][0x380] ;  /* 0x00007000ff0477ac */ /* 0x000e620008000a00 */
[----:B------:R-:W-:Y:S01]  /*0d00*/  SHF.R.S32.HI R9, RZ, 0x1f, R3 ;  /* 0x0000001fff097819 */ /* 0x000fe20000011403 */
[C---:B------:R-:W-:Y:S01]  /*0d10*/  IMAD R5, R3.reuse, 0xa, R0 ;  /* 0x0000000a03057824 */ /* 0x040fe200078e0200 */
[----:B------:R-:W-:Y:S01]  /*0d20*/  IADD3 R8, P1, PT, R2, R3, RZ ;  /* 0x0000000302087210 */ /* 0x000fe20007f3e0ff */
[----:B------:R-:W-:-:S03]  /*0d30*/  VIADD R3, R3, 0x2 ;  /* 0x0000000203037836 */ /* 0x000fc60000000000 */
[----:B------:R-:W-:Y:S02]  /*0d40*/  LEA.HI.X.SX32 R11, R2, R9, 0x1, P1 ;  /* 0x00000009020b7211 */ /* 0x000fe400008f0eff */
[----:B------:R-:W-:Y:S02]  /*0d50*/  IADD3 R9, PT, PT, R5, 0xa, RZ ;  /* 0x0000000a05097810 */ /* 0x000fe40007ffe0ff */
[----:B-1----:R-:W-:-:S04]  /*0d60*/  LEA R4, P1, R8, UR4, 0x3 ;  /* 0x0000000408047c11 */ /* 0x002fc8000f8218ff */
[----:B------:R-:W-:Y:S01]  /*0d70*/  LEA.HI.X R5, R8, UR5, R11, 0x3, P1 ;  /* 0x0000000508057c11 */ /* 0x000fe200088f1c0b */
[----:B0-----:R-:W-:-:S04]  /*0d80*/  IMAD.WIDE R6, R9, 0x8, R6 ;  /* 0x0000000809067825 */ /* 0x001fc800078e0206 */
[----:B------:R0:W-:Y:S04]  /*0d90*/  STG.E.64 desc[UR6][R4.64+0x8], RZ ;  /* 0x000008ff04007986 */ /* 0x0001e8000c101b06 */
[----:B------:R0:W-:Y:S04]  /*0da0*/  STG.E.64 desc[UR6][R6.64], RZ ;  /* 0x000000ff06007986 */ /* 0x0001e8000c101b06 */
[----:B------:R0:W-:Y:S04]  /*0db0*/  STG.E.64 desc[UR6][R4.64+0x10], RZ ;  /* 0x000010ff04007986 */ /* 0x0001e8000c101b06 */
[----:B------:R0:W-:Y:S02]  /*0dc0*/  STG.E.64 desc[UR6][R6.64+0x50], RZ ;  /* 0x000050ff06007986 */ /* 0x0001e4000c101b06 */
.L_x_12:
[----:B------:R-:W-:Y:S05]  /*0dd0*/  BSYNC.RECONVERGENT B0 ;  /* 0x0000000000007941 */ /* 0x000fea0003800200 */
.L_x_11:
[----:B------:R-:W-:Y:S05]  /*0de0*/  @P0 EXIT ;  /* 0x000000000000094d */ /* 0x000fea0003800000 */
[----:B0-----:R-:W0:Y:S01]  /*0df0*/  LDC.64 R4, c[0x0][0x380] ;  /* 0x0000e000ff047b82 */ /* 0x001e220000000a00 */
[----:B------:R-:W1:Y:S01]  /*0e00*/  LDCU.64 UR4, c[0x0][0x380] ;  /* 0x00007000ff0477ac */ /* 0x000e620008000a00 */
[----:B--2---:R-:W-:Y:S02]  /*0e10*/  SHF.R.S32.HI R7, RZ, 0x1f, R3 ;  /* 0x0000001fff077819 */ /* 0x004fe40000011403 */
[----:B------:R-:W-:Y:S01]  /*0e20*/  IADD3 R6, P0, PT, R2, R3, RZ ;  /* 0x0000000302067210 */ /* 0x000fe20007f1e0ff */
[----:B------:R-:W-:-:S03]  /*0e30*/  IMAD R3, R3, 0xa, R0 ;  /* 0x0000000a03037824 */ /* 0x000fc600078e0200 */
[----:B------:R-:W-:Y:S01]  /*0e40*/  LEA.HI.X.SX32 R7, R2, R7, 0x1, P0 ;  /* 0x0000000702077211 */ /* 0x000fe200000f0eff */
[----:B------:R-:W-:Y:S01]  /*0e50*/  VIADD R3, R3, 0xa ;  /* 0x0000000a03037836 */ /* 0x000fe20000000000 */
[----:B-1----:R-:W-:-:S04]  /*0e60*/  LEA R8, P0, R6, UR4, 0x3 ;  /* 0x0000000406087c11 */ /* 0x002fc8000f8018ff */
[----:B------:R-:W-:Y:S01]  /*0e70*/  LEA.HI.X R9, R6, UR5, R7, 0x3, P0 ;  /* 0x0000000506097c11 */ /* 0x000fe200080f1c07 */
[----:B0-----:R-:W-:-:S04]  /*0e80*/  IMAD.WIDE R2, R3, 0x8, R4 ;  /* 0x0000000803027825 */ /* 0x001fc800078e0204 */
[----:B------:R-:W-:Y:S04]  /*0e90*/  STG.E.64 desc[UR6][R8.64+0x8], RZ ;  /* 0x000008ff08007986 */ /* 0x000fe8000c101b06 */
[----:B------:R-:W-:Y:S01]  /*0ea0*/  STG.E.64 desc[UR6][R2.64], RZ ;  /* 0x000000ff02007986 */ /* 0x000fe2000c101b06 */
[----:B------:R-:W-:Y:S05]  /*0eb0*/  EXIT ;  /* 0x000000000000794d */ /* 0x000fea0003800000 */
        .weak           $__internal_0_$__cuda_sm20_dsqrt_rn_f64_mediumpath_v1
        .type           $__internal_0_$__cuda_sm20_dsqrt_rn_f64_mediumpath_v1,@function
        .size           $__internal_0_$__cuda_sm20_dsqrt_rn_f64_mediumpath_v1,(.L_x_18 - $__internal_0_$__cuda_sm20_dsqrt_rn_f64_mediumpath_v1)
$__internal_0_$__cuda_sm20_dsqrt_rn_f64_mediumpath_v1:
[----:B------:R-:W-:Y:S01]  /*0ec0*/  ISETP.GE.U32.AND P0, PT, R24, -0x3400000, PT ;  /* 0xfcc000001800780c */ /* 0x000fe20003f06070 */
[----:B------:R-:W-:Y:S01]  /*0ed0*/  BSSY.RECONVERGENT B1, `(.L_x_13) ;  /* 0x0000026000017945 */ /* 0x000fe20003800200 */
[----:B------:R-:W-:Y:S01]  /*0ee0*/  IMAD.MOV.U32 R16, RZ, RZ, R10 ;  /* 0x000000ffff107224 */ /* 0x000fe200078e000a */
[----:B------:R-:W-:Y:S01]  /*0ef0*/  MOV R10, R20 ;  /* 0x00000014000a7202 */ /* 0x000fe20000000f00 */
[----:B------:R-:W-:-:S09]  /*0f00*/  IMAD.MOV.U32 R11, RZ, RZ, R21 ;  /* 0x000000ffff0b7224 */ /* 0x000fd200078e0015 */
[----:B------:R-:W-:Y:S05]  /*0f10*/  @!P0 BRA `(.L_x_14) ;  /* 0x0000000000208947 */ /* 0x000fea0003800000 */
[----:B------:R-:W-:-:S10]  /*0f20*/  DFMA.RM R12, R12, R16, R14 ;  /* 0x000000100c0c722b */ /* 0x000fd4000000400e */
[----:B------:R-:W-:-:S05]  /*0f30*/  IADD3 R14, P0, PT, R12, 0x1, RZ ;  /* 0x000000010c0e7810 */ /* 0x000fca0007f1e0ff */
[----:B------:R-:W-:-:S06]  /*0f40*/  IMAD.X R15, RZ, RZ, R13, P0 ;  /* 0x000000ffff0f7224 */ /* 0x000fcc00000e060d */
[----:B------:R-:W-:-:S08]  /*0f50*/  DFMA.RP R10, -R12, R14, R10 ;  /* 0x0000000e0c0a722b */ /* 0x000fd0000000810a */
[----:B------:R-:W-:-:S06]  /*0f60*/  DSETP.GT.AND P0, PT, R10, RZ, PT ;  /* 0x000000ff0a00722a */ /* 0x000fcc0003f04000 */
[----:B------:R-:W-:Y:S02]  /*0f70*/  FSEL R12, R14, R12, P0 ;  /* 0x0000000c0e0c7208 */ /* 0x000fe40000000000 */
[----:B------:R-:W-:Y:S01]  /*0f80*/  FSEL R13, R15, R13, P0 ;  /* 0x0000000d0f0d7208 */ /* 0x000fe20000000000 */
[----:B------:R-:W-:Y:S06]  /*0f90*/  BRA `(.L_x_15) ;  /* 0x0000000000647947 */ /* 0x000fec0003800000 */
.L_x_14:
[----:B------:R-:W-:-:S14]  /*0fa0*/  DSETP.NE.AND P0, PT, R10, RZ, PT ;  /* 0x000000ff0a00722a */ /* 0x000fdc0003f05000 */
[----:B------:R-:W-:Y:S05]  /*0fb0*/  @!P0 BRA `(.L_x_16) ;  /* 0x0000000000588947 */ /* 0x000fea0003800000 */
[----:B------:R-:W-:-:S13]  /*0fc0*/  ISETP.GE.AND P0, PT, R11, RZ, PT ;  /* 0x000000ff0b00720c */ /* 0x000fda0003f06270 */
[----:B------:R-:W-:Y:S01]  /*0fd0*/  @!P0 IMAD.MOV.U32 R12, RZ, RZ, 0x0 ;  /* 0x00000000ff0c8424 */ /* 0x000fe200078e00ff */
[----:B------:R-:W-:Y:S01]  /*0fe0*/  @!P0 MOV R13, 0xfff80000 ;  /* 0xfff80000000d8802 */ /* 0x000fe20000000f00 */
[----:B------:R-:W-:Y:S06]  /*0ff0*/  @!P0 BRA `(.L_x_15) ;  /* 0x00000000004c8947 */ /* 0x000fec0003800000 */
[----:B------:R-:W-:-:S13]  /*1000*/  ISETP.GT.AND P0, PT, R11, 0x7fefffff, PT ;  /* 0x7fefffff0b00780c */ /* 0x000fda0003f04270 */
[----:B------:R-:W-:Y:S05]  /*1010*/  @P0 BRA `(.L_x_16) ;  /* 0x0000000000400947 */ /* 0x000fea0003800000 */
[----:B------:R-:W-:Y:S01]  /*1020*/  DMUL R16, R10, 8.11296384146066816958e+31 ;  /* 0x469000000a107828 */ /* 0x000fe20000000000 */
[----:B------:R-:W-:Y:S02]  /*1030*/  IMAD.MOV.U32 R14, RZ, RZ, 0x0 ;  /* 0x00000000ff0e7424 */ /* 0x000fe400078e00ff */
[----:B------:R-:W-:Y:S02]  /*1040*/  IMAD.MOV.U32 R10, RZ, RZ, RZ ;  /* 0x000000ffff0a7224 */ /* 0x000fe400078e00ff */
[----:B------:R-:W-:Y:S01]  /*1050*/  IMAD.MOV.U32 R15, RZ, RZ, 0x3fd80000 ;  /* 0x3fd80000ff0f7424 */ /* 0x000fe200078e00ff */
[----:B------:R-:W0:Y:S03]  /*1060*/  MUFU.RSQ64H R11, R17 ;  /* 0x00000011000b7308 */ /* 0x000e260000001c00 */
[----:B0-----:R-:W-:-:S08]  /*1070*/  DMUL R12, R10, R10 ;  /* 0x0000000a0a0c7228 */ /* 0x001fd00000000000 */
[----:B------:R-:W-:-:S08]  /*1080*/  DFMA R12, R16, -R12, 1 ;  /* 0x3ff00000100c742b */ /* 0x000fd0000000080c */
[----:B------:R-:W-:Y:S02]  /*1090*/  DFMA R14, R12, R14, 0.5 ;  /* 0x3fe000000c0e742b */ /* 0x000fe4000000000e */
[----:B------:R-:W-:-:S08]  /*10a0*/  DMUL R12, R10, R12 ;  /* 0x0000000c0a0c7228 */ /* 0x000fd00000000000 */
[----:B------:R-:W-:-:S08]  /*10b0*/  DFMA R12, R14, R12, R10 ;  /* 0x0000000c0e0c722b */ /* 0x000fd0000000000a */
[----:B------:R-:W-:Y:S02]  /*10c0*/  DMUL R10, R16, R12 ;  /* 0x0000000c100a7228 */ /* 0x000fe40000000000 */
[----:B------:R-:W-:-:S06]  /*10d0*/  IADD3 R13, PT, PT, R13, -0x100000, RZ ;  /* 0xfff000000d0d7810 */ /* 0x000fcc0007ffe0ff */
[----:B------:R-:W-:-:S08]  /*10e0*/  DFMA R14, R10, -R10, R16 ;  /* 0x8000000a0a0e722b */ /* 0x000fd00000000010 */
[----:B------:R-:W-:-:S10]  /*10f0*/  DFMA R12, R12, R14, R10 ;  /* 0x0000000e0c0c722b */ /* 0x000fd4000000000a */
[----:B------:R-:W-:Y:S01]  /*1100*/  VIADD R13, R13, 0xfcb00000 ;  /* 0xfcb000000d0d7836 */ /* 0x000fe20000000000 */
[----:B------:R-:W-:Y:S06]  /*1110*/  BRA `(.L_x_15) ;  /* 0x0000000000047947 */ /* 0x000fec0003800000 */
.L_x_16:
[----:B------:R-:W-:-:S11]  /*1120*/  DADD R12, R10, R10 ;  /* 0x000000000a0c7229 */ /* 0x000fd6000000000a */
.L_x_15:
[----:B------:R-:W-:Y:S05]  /*1130*/  BSYNC.RECONVERGENT B1 ;  /* 0x0000000000017941 */ /* 0x000fea0003800200 */
.L_x_13:
[----:B------:R-:W-:-:S04]  /*1140*/  IMAD.MOV.U32 R19, RZ, RZ, 0x0 ;  /* 0x00000000ff137424 */ /* 0x000fc800078e00ff */
[----:B------:R-:W-:Y:S05]  /*1150*/  RET.REL.NODEC R18 `(_Z21calc_distances_kernelPdS_i) ;  /* 0xffffffec12a87950 */ /* 0x000fea0003c3ffff */
.L_x_17:
[----:B------:R-:W-:-:S00]  /*1160*/  BRA `(.L_x_17) ;  /* 0xfffffffc00fc7947 */ /* 0x000fc0000383ffff */
[----:B------:R-:W-:-:S00]  /*1170*/  NOP ;  /* 0x0000000000007918 */ /* 0x000fc00000000000 */
        /* <DEDUP_REMOVED lines=8> */
.L_x_18:


//--------------------- .nv.shared.reserved.0     --------------------------
	.section	.nv.shared.reserved.0,"aw",@nobits
	.weak		__nv_reservedSMEM_offset_0_alias
	.size		__nv_reservedSMEM_offset_0_alias, 0, 64
	.other		__nv_reservedSMEM_offset_0_alias,@"STO_CUDA_RESERVED_SHARED STV_DEFAULT"
__nv_reservedSMEM_offset_0_alias:
	.zero		0
	.zero		64


//--------------------- .nv.constant0._Z21calc_distances_kernelPdS_i --------------------------
	.section	.nv.constant0._Z21calc_distances_kernelPdS_i,"a",@progbits
	.sectionflags	@""
	.align	4
.nv.constant0._Z21calc_distances_kernelPdS_i:
	.zero		916


//--------------------- SYMBOLS --------------------------

	.type		.nv.reservedSmem.offset0,@object
	.size		.nv.reservedSmem.offset0,0x4
